	.headerflags	@"EF_CUDA_TEXMODE_UNIFIED EF_CUDA_64BIT_ADDRESS EF_CUDA_ACCELERATORS EF_CUDA_SM90 EF_CUDA_VIRTUAL_SM(EF_CUDA_SM90)"
	.elftype	@"ET_EXEC"


//--------------------- .nv.info                  --------------------------
	.section	.nv.info,"",@"SHT_CUDA_INFO"
	.align	4


	//----- nvinfo : EIATTR_REGCOUNT
	.align		4
        /*0000*/ 	.byte	0x04, 0x2f
        /*0002*/ 	.short	(.L_3 - .L_2)
	.align		4
.L_2:
        /*0004*/ 	.word	index@(triton_poi_fused__native_batch_norm_legit_no_training_silu_40)
        /*0008*/ 	.word	0x00000017


	//----- nvinfo : EIATTR_MIN_STACK_SIZE
	.align		4
.L_3:
        /*000c*/ 	.byte	0x04, 0x12
        /*000e*/ 	.short	(.L_5 - .L_4)
	.align		4
.L_4:
        /*0010*/ 	.word	index@(triton_poi_fused__native_batch_norm_legit_no_training_silu_40)
        /*0014*/ 	.word	0x00000000


	//----- nvinfo : EIATTR_FRAME_SIZE
	.align		4
.L_5:
        /*0018*/ 	.byte	0x04, 0x11
        /*001a*/ 	.short	(.L_7 - .L_6)
	.align		4
.L_6:
        /*001c*/ 	.word	index@(triton_poi_fused__native_batch_norm_legit_no_training_silu_40)
        /*0020*/ 	.word	0x00000000


	//----- nvinfo : EIATTR_MIN_STACK_SIZE
	.align		4
.L_7:
        /*0024*/ 	.byte	0x04, 0x12
        /*0026*/ 	.short	(.L_9 - .L_8)
	.align		4
.L_8:
        /*0028*/ 	.word	index@(triton_poi_fused__native_batch_norm_legit_no_training_silu_40)
        /*002c*/ 	.word	0x00000000
.L_9:


//--------------------- .nv.info.triton_poi_fused__native_batch_norm_legit_no_training_silu_40 --------------------------
	.section	.nv.info.triton_poi_fused__native_batch_norm_legit_no_training_silu_40,"",@"SHT_CUDA_INFO"
	.sectionflags	@""
	.align	4


	//----- nvinfo : EIATTR_CUDA_API_VERSION
	.align		4
        /*0000*/ 	.byte	0x04, 0x37
        /*0002*/ 	.short	(.L_11 - .L_10)
.L_10:
        /*0004*/ 	.word	0x0000007c


	//----- nvinfo : EIATTR_KPARAM_INFO
	.align		4
.L_11:
        /*0008*/ 	.byte	0x04, 0x17
        /*000a*/ 	.short	(.L_13 - .L_12)
.L_12:
        /*000c*/ 	.word	0x00000000
        /*0010*/ 	.short	0x0006
        /*0012*/ 	.short	0x0030
        /*0014*/ 	.byte	0x00, 0xf0, 0x11, 0x00


	//----- nvinfo : EIATTR_KPARAM_INFO
	.align		4
.L_13:
        /*0018*/ 	.byte	0x04, 0x17
        /*001a*/ 	.short	(.L_15 - .L_14)
.L_14:
        /*001c*/ 	.word	0x00000000
        /*0020*/ 	.short	0x0005
        /*0022*/ 	.short	0x0028
        /*0024*/ 	.byte	0x00, 0xf4, 0x21, 0x00


	//----- nvinfo : EIATTR_KPARAM_INFO
	.align		4
.L_15:
        /*0028*/ 	.byte	0x04, 0x17
        /*002a*/ 	.short	(.L_17 - .L_16)
.L_16:
        /*002c*/ 	.word	0x00000000
        /*0030*/ 	.short	0x0004
        /*0032*/ 	.short	0x0020
        /*0034*/ 	.byte	0x00, 0xf4, 0x21, 0x00


	//----- nvinfo : EIATTR_KPARAM_INFO
	.align		4
.L_17:
        /*0038*/ 	.byte	0x04, 0x17
        /*003a*/ 	.short	(.L_19 - .L_18)
.L_18:
        /*003c*/ 	.word	0x00000000
        /*0040*/ 	.short	0x0003
        /*0042*/ 	.short	0x0018
        /*0044*/ 	.byte	0x00, 0xf4, 0x21, 0x00


	//----- nvinfo : EIATTR_KPARAM_INFO
	.align		4
.L_19:
        /*0048*/ 	.byte	0x04, 0x17
        /*004a*/ 	.short	(.L_21 - .L_20)
.L_20:
        /*004c*/ 	.word	0x00000000
        /*0050*/ 	.short	0x0002
        /*0052*/ 	.short	0x0010
        /*0054*/ 	.byte	0x00, 0xf4, 0x21, 0x00


	//----- nvinfo : EIATTR_KPARAM_INFO
	.align		4
.L_21:
        /*0058*/ 	.byte	0x04, 0x17
        /*005a*/ 	.short	(.L_23 - .L_22)
.L_22:
        /*005c*/ 	.word	0x00000000
        /*0060*/ 	.short	0x0001
        /*0062*/ 	.short	0x0008
        /*0064*/ 	.byte	0x00, 0xf4, 0x21, 0x00


	//----- nvinfo : EIATTR_KPARAM_INFO
	.align		4
.L_23:
        /*0068*/ 	.byte	0x04, 0x17
        /*006a*/ 	.short	(.L_25 - .L_24)
.L_24:
        /*006c*/ 	.word	0x00000000
        /*0070*/ 	.short	0x0000
        /*0072*/ 	.short	0x0000
        /*0074*/ 	.byte	0x00, 0xf4, 0x21, 0x00


	//----- nvinfo : EIATTR_SPARSE_MMA_MASK
	.align		4
.L_25:
        /*0078*/ 	.byte	0x03, 0x50
        /*007a*/ 	.short	0x0000


	//----- nvinfo : EIATTR_MAXREG_COUNT
	.align		4
        /*007c*/ 	.byte	0x03, 0x1b
        /*007e*/ 	.short	0x00ff


	//----- nvinfo : EIATTR_EXIT_INSTR_OFFSETS
	.align		4
        /*0080*/ 	.byte	0x04, 0x1c
        /*0082*/ 	.short	(.L_27 - .L_26)


	//   ....[0]....
.L_26:
        /*0084*/ 	.word	0x00000580


	//   ....[1]....
        /*0088*/ 	.word	0x000005a0


	//----- nvinfo : EIATTR_REQNTID
	.align		4
.L_27:
        /*008c*/ 	.byte	0x04, 0x10
        /*008e*/ 	.short	(.L_29 - .L_28)
.L_28:
        /*0090*/ 	.word	0x00000080
        /*0094*/ 	.word	0x00000001
        /*0098*/ 	.word	0x00000001


	//----- nvinfo : EIATTR_CBANK_PARAM_SIZE
	.align		4
.L_29:
        /*009c*/ 	.byte	0x03, 0x19
        /*009e*/ 	.short	0x0034


	//----- nvinfo : EIATTR_PARAM_CBANK
	.align		4
        /*00a0*/ 	.byte	0x04, 0x0a
        /*00a2*/ 	.short	(.L_31 - .L_30)
	.align		4
.L_30:
        /*00a4*/ 	.word	index@(.nv.constant0.triton_poi_fused__native_batch_norm_legit_no_training_silu_40)
        /*00a8*/ 	.short	0x0210
        /*00aa*/ 	.short	0x0034


	//----- nvinfo : EIATTR_SW_WAR
	.align		4
.L_31:
        /*00ac*/ 	.byte	0x04, 0x36
        /*00ae*/ 	.short	(.L_33 - .L_32)
.L_32:
        /*00b0*/ 	.word	0x00000008
.L_33:


//--------------------- .nv.callgraph             --------------------------
	.section	.nv.callgraph,"",@"SHT_CUDA_CALLGRAPH"
	.align	4
	.sectionentsize	8
	.align		4
        /*0000*/ 	.word	0x00000000
	.align		4
        /*0004*/ 	.word	0xffffffff
	.align		4
        /*0008*/ 	.word	0x00000000
	.align		4
        /*000c*/ 	.word	0xfffffffe
	.align		4
        /*0010*/ 	.word	0x00000000
	.align		4
        /*0014*/ 	.word	0xfffffffd
	.align		4
        /*0018*/ 	.word	0x00000000
	.align		4
        /*001c*/ 	.word	0xfffffffc


//--------------------- .nv.constant4             --------------------------
	.section	.nv.constant4,"a",@progbits
	.align	8
	.align		8
.nv.constant4:
        /*0000*/ 	.dword	_$_str
	.align		8
        /*0008*/ 	.dword	_$_str_$_2


//--------------------- .text.triton_poi_fused__native_batch_norm_legit_no_training_silu_40 --------------------------
	.section	.text.triton_poi_fused__native_batch_norm_legit_no_training_silu_40,"ax",@progbits
	.align	128
        .global         triton_poi_fused__native_batch_norm_legit_no_training_silu_40
        .type           triton_poi_fused__native_batch_norm_legit_no_training_silu_40,@function
        .size           triton_poi_fused__native_batch_norm_legit_no_training_silu_40,(.L_x_1 - triton_poi_fused__native_batch_norm_legit_no_training_silu_40)
        .other          triton_poi_fused__native_batch_norm_legit_no_training_silu_40,@"STO_CUDA_ENTRY STV_DEFAULT"
triton_poi_fused__native_batch_norm_legit_no_training_silu_40:
.text.triton_poi_fused__native_batch_norm_legit_no_training_silu_40:
[----:B------:R-:W0:Y:S01]  /*0000*/  LDC R1, c[0x0][0x28] ;  /* 0x00000a00ff017b82 */ /* 0x000e220000000800 */
[----:B------:R-:W1:Y:S07]  /*0010*/  S2R R0, SR_TID.X ;  /* 0x0000000000007919 */ /* 0x000e6e0000002100 */
[----:B------:R-:W2:Y:S01]  /*0020*/  LDC.64 R8, c[0x0][0x228] ;  /* 0x00008a00ff087b82 */ /* 0x000ea20000000a00 */
[----:B------:R-:W-:Y:S01]  /*0030*/  ULDC.64 UR4, c[0x0][0x208] ;  /* 0x0000820000047ab9 */ /* 0x000fe20000000a00 */
[----:B------:R-:W3:Y:S06]  /*0040*/  S2R R5, SR_CTAID.X ;  /* 0x0000000000057919 */ /* 0x000eec0000002500 */
[----:B------:R-:W4:Y:S08]  /*0050*/  LDC.64 R14, c[0x0][0x220] ;  /* 0x00008800ff0e7b82 */ /* 0x000f300000000a00 */
[----:B------:R-:W5:Y:S08]  /*0060*/  LDC.64 R12, c[0x0][0x218] ;  /* 0x00008600ff0c7b82 */ /* 0x000f700000000a00 */
[----:B------:R-:W5:Y:S01]  /*0070*/  LDC.64 R16, c[0x0][0x230] ;  /* 0x00008c00ff107b82 */ /* 0x000f620000000a00 */
[----:B-1----:R-:W-:-:S07]  /*0080*/  SHF.L.U32 R0, R0, 0x1, RZ ;  /* 0x0000000100007819 */ /* 0x002fce00000006ff */
[----:B------:R-:W1:Y:S01]  /*0090*/  LDC.64 R18, c[0x0][0x238] ;  /* 0x00008e00ff127b82 */ /* 0x000e620000000a00 */
[----:B---3--:R-:W-:Y:S02]  /*00a0*/  SHF.R.S32.HI R3, RZ, 0x17, R5 ;  /* 0x00000017ff037819 */ /* 0x008fe40000011405 */
[----:B------:R-:W-:Y:S02]  /*00b0*/  LOP3.LUT R0, R0, 0xfe, RZ, 0xc0, !PT ;  /* 0x000000fe00007812 */ /* 0x000fe400078ec0ff */
[----:B------:R-:W-:Y:S02]  /*00c0*/  SGXT R3, R3, 0x1 ;  /* 0x000000010303781a */ /* 0x000fe40000000200 */
[----:B------:R-:W-:-:S04]  /*00d0*/  LEA R0, R5, R0, 0x8 ;  /* 0x0000000005007211 */ /* 0x000fc800078e40ff */
[----:B------:R-:W-:Y:S02]  /*00e0*/  LEA.HI R3, R3, R0, RZ, 0x9 ;  /* 0x0000000003037211 */ /* 0x000fe400078f48ff */
[----:B------:R-:W-:Y:S02]  /*00f0*/  ISETP.GE.AND P0, PT, R0, 0x800, PT ;  /* 0x000008000000780c */ /* 0x000fe40003f06270 */
[----:B------:R-:W-:-:S04]  /*0100*/  LOP3.LUT R3, R3, 0xfffffe00, RZ, 0xc0, !PT ;  /* 0xfffffe0003037812 */ /* 0x000fc800078ec0ff */
[----:B------:R-:W-:Y:S02]  /*0110*/  IADD3 R11, R0, -R3, RZ ;  /* 0x80000003000b7210 */ /* 0x000fe40007ffe0ff */
[----:B------:R-:W-:-:S03]  /*0120*/  CS2R R2, SRZ ;  /* 0x0000000000027805 */ /* 0x000fc6000001ff00 */
[----:B--2---:R-:W-:-:S05]  /*0130*/  IMAD.WIDE R8, R11, 0x4, R8 ;  /* 0x000000040b087825 */ /* 0x004fca00078e0208 */
[----:B------:R2:W3:Y:S01]  /*0140*/  @!P0 LDG.E.EL.64 R2, desc[UR4][R8.64] ;  /* 0x0000000408028981 */ /* 0x0004e2000c2e1b00 */
[----:B------:R-:W-:Y:S02]  /*0150*/  CS2R R4, SRZ ;  /* 0x0000000000047805 */ /* 0x000fe4000001ff00 */
[----:B------:R-:W-:Y:S01]  /*0160*/  CS2R R6, SRZ ;  /* 0x0000000000067805 */ /* 0x000fe2000001ff00 */
[----:B----4-:R-:W-:-:S04]  /*0170*/  IMAD.WIDE R14, R11, 0x4, R14 ;  /* 0x000000040b0e7825 */ /* 0x010fc800078e020e */
[----:B-----5:R-:W-:Y:S01]  /*0180*/  IMAD.WIDE R12, R0, 0x4, R12 ;  /* 0x00000004000c7825 */ /* 0x020fe200078e020c */
[----:B------:R4:W5:Y:S01]  /*0190*/  @!P0 LDG.E.EL.64 R4, desc[UR4][R14.64] ;  /* 0x000000040e048981 */ /* 0x000962000c2e1b00 */
[----:B--2---:R-:W-:Y:S02]  /*01a0*/  CS2R R8, SRZ ;  /* 0x0000000000087805 */ /* 0x004fe4000001ff00 */
[C---:B0-----:R-:W-:Y:S01]  /*01b0*/  IMAD.WIDE R16, R11.reuse, 0x4, R16 ;  /* 0x000000040b107825 */ /* 0x041fe200078e0210 */
[----:B------:R0:W5:Y:S03]  /*01c0*/  @!P0 LDG.E.64 R6, desc[UR4][R12.64] ;  /* 0x000000040c068981 */ /* 0x000166000c1e1b00 */
[----:B-1----:R-:W-:Y:S01]  /*01d0*/  IMAD.WIDE R18, R11, 0x4, R18 ;  /* 0x000000040b127825 */ /* 0x002fe200078e0212 */
[----:B------:R-:W-:-:S04]  /*01e0*/  CS2R R10, SRZ ;  /* 0x00000000000a7805 */ /* 0x000fc8000001ff00 */
[----:B------:R-:W2:Y:S04]  /*01f0*/  @!P0 LDG.E.EL.64 R8, desc[UR4][R18.64] ;  /* 0x0000000412088981 */ /* 0x000ea8000c2e1b00 */
[----:B------:R-:W2:Y:S01]  /*0200*/  @!P0 LDG.E.EL.64 R10, desc[UR4][R16.64] ;  /* 0x00000004100a8981 */ /* 0x000ea2000c2e1b00 */
[----:B---3--:R-:W-:Y:S01]  /*0210*/  FADD R2, R2, 0.0010000000474974513054 ;  /* 0x3a83126f02027421 */ /* 0x008fe20000000000 */
[----:B------:R-:W-:-:S03]  /*0220*/  FADD R3, R3, 0.0010000000474974513054 ;  /* 0x3a83126f03037421 */ /* 0x000fc60000000000 */
[----:B------:R-:W1:Y:S08]  /*0230*/  MUFU.SQRT R20, R2 ;  /* 0x0000000200147308 */ /* 0x000e700000002000 */
[----:B----4-:R-:W3:Y:S01]  /*0240*/  MUFU.SQRT R14, R3 ;  /* 0x00000003000e7308 */ /* 0x010ee20000002000 */
[C---:B-1----:R-:W-:Y:S02]  /*0250*/  FSETP.GT.AND P1, PT, R20.reuse, 8.50705917302346158658e+37, PT ;  /* 0x7e8000001400780b */ /* 0x042fe40003f24000 */
[----:B------:R-:W-:-:S02]  /*0260*/  FSETP.GEU.AND P3, PT, R20, 1.175494350822287508e-38, PT ;  /* 0x008000001400780b */ /* 0x000fc40003f6e000 */
[C---:B---3--:R-:W-:Y:S02]  /*0270*/  FSETP.GT.AND P2, PT, R14.reuse, 8.50705917302346158658e+37, PT ;  /* 0x7e8000000e00780b */ /* 0x048fe40003f44000 */
[----:B------:R-:W-:-:S07]  /*0280*/  FSETP.GEU.AND P4, PT, R14, 1.175494350822287508e-38, PT ;  /* 0x008000000e00780b */ /* 0x000fce0003f8e000 */
[----:B------:R-:W-:Y:S01]  /*0290*/  @P1 FMUL R20, R20, 0.25 ;  /* 0x3e80000014141820 */ /* 0x000fe20000400000 */
[----:B------:R-:W-:-:S03]  /*02a0*/  HFMA2.MMA R2, -RZ, RZ, 1.625, 0 ;  /* 0x3e800000ff027435 */ /* 0x000fc600000001ff */
[----:B------:R-:W-:Y:S01]  /*02b0*/  @!P3 FMUL R20, R20, 16777216 ;  /* 0x4b8000001414b820 */ /* 0x000fe20000400000 */
[----:B------:R-:W-:-:S05]  /*02c0*/  @P2 FMUL R14, R14, 0.25 ;  /* 0x3e8000000e0e2820 */ /* 0x000fca0000400000 */
[----:B------:R-:W1:Y:S01]  /*02d0*/  MUFU.RCP R20, R20 ;  /* 0x0000001400147308 */ /* 0x000e620000001000 */
[----:B------:R-:W-:Y:S01]  /*02e0*/  @!P4 FMUL R14, R14, 16777216 ;  /* 0x4b8000000e0ec820 */ /* 0x000fe20000400000 */
[----:B------:R-:W-:-:S06]  /*02f0*/  FSEL R3, R2, 1, P1 ;  /* 0x3f80000002037808 */ /* 0x000fcc0000800000 */
[----:B------:R-:W3:Y:S01]  /*0300*/  MUFU.RCP R14, R14 ;  /* 0x0000000e000e7308 */ /* 0x000ee20000001000 */
[----:B------:R-:W-:Y:S01]  /*0310*/  @!P3 FMUL R3, R3, 16777216 ;  /* 0x4b8000000303b820 */ /* 0x000fe20000400000 */
[----:B0-----:R-:W-:Y:S01]  /*0320*/  FSEL R13, R2, 1, P2 ;  /* 0x3f800000020d7808 */ /* 0x001fe20001000000 */
[----:B-----5:R-:W-:Y:S02]  /*0330*/  FADD R4, -R4, R6 ;  /* 0x0000000604047221 */ /* 0x020fe40000000100 */
[----:B-1----:R-:W-:Y:S02]  /*0340*/  FMUL R3, R20, R3 ;  /* 0x0000000314037220 */ /* 0x002fe40000400000 */
[----:B------:R-:W-:Y:S01]  /*0350*/  @!P4 FMUL R13, R13, 16777216 ;  /* 0x4b8000000d0dc820 */ /* 0x000fe20000400000 */
[----:B------:R-:W-:Y:S01]  /*0360*/  FADD R5, -R5, R7 ;  /* 0x0000000705057221 */ /* 0x000fe20000000100 */
[----:B------:R-:W-:Y:S02]  /*0370*/  FMUL R3, R4, R3 ;  /* 0x0000000304037220 */ /* 0x000fe40000400000 */
[----:B---3--:R-:W-:-:S02]  /*0380*/  FMUL R4, R14, R13 ;  /* 0x0000000d0e047220 */ /* 0x008fc40000400000 */
[----:B--2---:R-:W-:Y:S02]  /*0390*/  FFMA R8, R3, R10, R8 ;  /* 0x0000000a03087223 */ /* 0x004fe40000000008 */
[----:B------:R-:W-:Y:S02]  /*03a0*/  FMUL R4, R5, R4 ;  /* 0x0000000405047220 */ /* 0x000fe40000400000 */
[----:B------:R-:W-:Y:S02]  /*03b0*/  FADD R3, RZ, -R8 ;  /* 0x80000008ff037221 */ /* 0x000fe40000000000 */
[----:B------:R-:W-:Y:S02]  /*03c0*/  FFMA R9, R4, R11, R9 ;  /* 0x0000000b04097223 */ /* 0x000fe40000000009 */
[----:B------:R-:W-:Y:S02]  /*03d0*/  FMUL R4, R3, 1.4426950216293334961 ;  /* 0x3fb8aa3b03047820 */ /* 0x000fe40000400000 */
[----:B------:R-:W-:-:S04]  /*03e0*/  FADD R3, RZ, -R9 ;  /* 0x80000009ff037221 */ /* 0x000fc80000000000 */
[----:B------:R-:W-:Y:S01]  /*03f0*/  FMUL R6, R3, 1.4426950216293334961 ;  /* 0x3fb8aa3b03067820 */ /* 0x000fe20000400000 */
[----:B------:R-:W-:-:S04]  /*0400*/  FSETP.GEU.AND P1, PT, R4, -126, PT ;  /* 0xc2fc00000400780b */ /* 0x000fc80003f2e000 */
[----:B------:R-:W-:-:S09]  /*0410*/  FSETP.GEU.AND P2, PT, R6, -126, PT ;  /* 0xc2fc00000600780b */ /* 0x000fd20003f4e000 */
[----:B------:R-:W-:-:S04]  /*0420*/  @!P1 FMUL R4, R4, 0.5 ;  /* 0x3f00000004049820 */ /* 0x000fc80000400000 */
[----:B------:R-:W-:Y:S01]  /*0430*/  @!P2 FMUL R6, R6, 0.5 ;  /* 0x3f0000000606a820 */ /* 0x000fe20000400000 */
[----:B------:R-:W0:Y:S08]  /*0440*/  MUFU.EX2 R3, R4 ;  /* 0x0000000400037308 */ /* 0x000e300000000800 */
[----:B------:R-:W1:Y:S01]  /*0450*/  MUFU.EX2 R5, R6 ;  /* 0x0000000600057308 */ /* 0x000e620000000800 */
[----:B0-----:R-:W-:-:S04]  /*0460*/  @!P1 FMUL R3, R3, R3 ;  /* 0x0000000303039220 */ /* 0x001fc80000400000 */
[----:B------:R-:W-:Y:S01]  /*0470*/  FADD R7, R3, 1 ;  /* 0x3f80000003077421 */ /* 0x000fe20000000000 */
[----:B-1----:R-:W-:-:S04]  /*0480*/  @!P2 FMUL R5, R5, R5 ;  /* 0x000000050505a220 */ /* 0x002fc80000400000 */
[----:B------:R-:W-:Y:S01]  /*0490*/  FADD R10, R5, 1 ;  /* 0x3f800000050a7421 */ /* 0x000fe20000000000 */
[----:B------:R-:W-:Y:S01]  /*04a0*/  FSETP.GT.AND P1, PT, R7, 8.50705917302346158658e+37, PT ;  /* 0x7e8000000700780b */ /* 0x000fe20003f24000 */
[----:B------:R-:W0:Y:S03]  /*04b0*/  LDC.64 R4, c[0x0][0x210] ;  /* 0x00008400ff047b82 */ /* 0x000e260000000a00 */
[----:B------:R-:W-:-:S09]  /*04c0*/  FSETP.GT.AND P2, PT, R10, 8.50705917302346158658e+37, PT ;  /* 0x7e8000000a00780b */ /* 0x000fd20003f44000 */
[----:B------:R-:W-:-:S04]  /*04d0*/  @P1 FMUL R7, R7, 0.25 ;  /* 0x3e80000007071820 */ /* 0x000fc80000400000 */
[----:B------:R-:W-:Y:S02]  /*04e0*/  @P2 FMUL R10, R10, 0.25 ;  /* 0x3e8000000a0a2820 */ /* 0x000fe40000400000 */
[----:B------:R-:W1:Y:S08]  /*04f0*/  MUFU.RCP R7, R7 ;  /* 0x0000000700077308 */ /* 0x000e700000001000 */
[----:B------:R-:W2:Y:S01]  /*0500*/  MUFU.RCP R10, R10 ;  /* 0x0000000a000a7308 */ /* 0x000ea20000001000 */
[----:B------:R-:W-:-:S02]  /*0510*/  FSEL R6, R2, 1, P1 ;  /* 0x3f80000002067808 */ /* 0x000fc40000800000 */
[----:B------:R-:W-:-:S03]  /*0520*/  FSEL R3, R2, 1, P2 ;  /* 0x3f80000002037808 */ /* 0x000fc60001000000 */
[----:B-1----:R-:W-:-:S04]  /*0530*/  FMUL R11, R7, R6 ;  /* 0x00000006070b7220 */ /* 0x002fc80000400000 */
[----:B------:R-:W-:Y:S01]  /*0540*/  FMUL R8, R8, R11 ;  /* 0x0000000b08087220 */ /* 0x000fe20000400000 */
[----:B--2---:R-:W-:Y:S01]  /*0550*/  FMUL R6, R10, R3 ;  /* 0x000000030a067220 */ /* 0x004fe20000400000 */
[----:B0-----:R-:W-:-:S04]  /*0560*/  IMAD.WIDE R2, R0, 0x4, R4 ;  /* 0x0000000400027825 */ /* 0x001fc800078e0204 */
[----:B------:R-:W-:Y:S01]  /*0570*/  FMUL R9, R9, R6 ;  /* 0x0000000609097220 */ /* 0x000fe20000400000 */
[----:B------:R-:W-:Y:S06]  /*0580*/  @P0 EXIT ;  /* 0x000000000000094d */ /* 0x000fec0003800000 */
[----:B------:R-:W-:Y:S01]  /*0590*/  STG.E.64 desc[UR4][R2.64], R8 ;  /* 0x0000000802007986 */ /* 0x000fe2000c101b04 */
[----:B------:R-:W-:Y:S05]  /*05a0*/  EXIT ;  /* 0x000000000000794d */ /* 0x000fea0003800000 */
.L_x_0:
[----:B------:R-:W-:-:S00]  /*05b0*/  BRA `(.L_x_0) ;  /* 0xfffffffc00fc7947 */ /* 0x000fc0000383ffff */
[----:B------:R-:W-:-:S00]  /*05c0*/  NOP ;  /* 0x0000000000007918 */ /* 0x000fc00000000000 */
        /* <DEDUP_REMOVED lines=11> */
.L_x_1:


//--------------------- .nv.global.init           --------------------------
	.section	.nv.global.init,"aw",@progbits
.nv.global.init:
	.type		_$_str,@object
	.size		_$_str,(_$_str_$_2 - _$_str)
_$_str:
        /*0000*/ 	.byte	0x5f, 0x5f, 0x43, 0x55, 0x44, 0x41, 0x5f, 0x46, 0x54, 0x5a, 0x00
	.type		_$_str_$_2,@object
	.size		_$_str_$_2,(.L_1 - _$_str_$_2)
_$_str_$_2:
        /*000b*/ 	.byte	0x5f, 0x5f, 0x43, 0x55, 0x44, 0x41, 0x5f, 0x50, 0x52, 0x45, 0x43, 0x5f, 0x53, 0x51, 0x52, 0x54
        /*001b*/ 	.byte	0x00
.L_1:


//--------------------- .nv.constant0.triton_poi_fused__native_batch_norm_legit_no_training_silu_40 --------------------------
	.section	.nv.constant0.triton_poi_fused__native_batch_norm_legit_no_training_silu_40,"a",@progbits
	.sectionflags	@""
	.align	4
.nv.constant0.triton_poi_fused__native_batch_norm_legit_no_training_silu_40:
	.zero		580
